//
// Generated by NVIDIA NVVM Compiler
//
// Compiler Build ID: CL-36424714
// Cuda compilation tools, release 13.0, V13.0.88
// Based on NVVM 20.0.0
//

.version 9.0
.target sm_100
.address_size 64

	// .globl	_Z12file1_kerneliPi

.visible .entry _Z12file1_kerneliPi(
	.param .u32 _Z12file1_kerneliPi_param_0,
	.param .u64 .ptr .align 1 _Z12file1_kerneliPi_param_1
)
{
	.reg .b32 	%r<3>;
	.reg .b64 	%rd<3>;

	ld.param.u32 	%r1, [_Z12file1_kerneliPi_param_0];
	ld.param.u64 	%rd1, [_Z12file1_kerneliPi_param_1];
	cvta.to.global.u64 	%rd2, %rd1;
	neg.s32 	%r2, %r1;
	st.global.u32 	[%rd2], %r2;
	ret;

}


// ===== COMPILED SASS (sm_100) =====

	.target	sm_100

	.elftype	@"ET_EXEC"


//--------------------- .note.nv.tkinfo           --------------------------
	.section	.note.nv.tkinfo,"",@"SHT_NOTE"
	.sectionflags	@"SHF_NOTE_NV_TKINFO"
	.tkinfo
        /*0018*/ 	.word	0x00000002
        /*0030*/ 	.string	""
        /*0030*/ 	.string	"ptxas"
        /*0030*/ 	.string	"Cuda compilation tools, release 13.0, V13.0.88"
        /*0030*/ 	.string	"Build cuda_13.0.r13.0/compiler.36424714_0"
        /*0030*/ 	.string	"-arch sm_100 -m 64 "



//--------------------- .note.nv.cuinfo           --------------------------
	.section	.note.nv.cuinfo,"",@"SHT_NOTE"
	.sectionflags	@"SHF_NOTE_NV_CUINFO"
        /*0018*/ 	.short	0x0002
        /*001a*/ 	.short	0x0064
        /*001c*/ 	.short	0x0082
	.zero		2


//--------------------- .nv.info                  --------------------------
	.section	.nv.info,"",@"SHT_CUDA_INFO"
	.align	4


	//----- nvinfo : EIATTR_REGCOUNT
	.align		4
        /*0000*/ 	.byte	0x04, 0x2f
        /*0002*/ 	.short	(.L_1 - .L_0)
	.align		4
.L_0:
        /*0004*/ 	.word	index@(_Z12file1_kerneliPi)
        /*0008*/ 	.word	0x00000008


	//----- nvinfo : EIATTR_FRAME_SIZE
	.align		4
.L_1:
        /*000c*/ 	.byte	0x04, 0x11
        /*000e*/ 	.short	(.L_3 - .L_2)
	.align		4
.L_2:
        /*0010*/ 	.word	index@(_Z12file1_kerneliPi)
        /*0014*/ 	.word	0x00000000


	//----- nvinfo : EIATTR_MIN_STACK_SIZE
	.align		4
.L_3:
        /*0018*/ 	.byte	0x04, 0x12
        /*001a*/ 	.short	(.L_5 - .L_4)
	.align		4
.L_4:
        /*001c*/ 	.word	index@(_Z12file1_kerneliPi)
        /*0020*/ 	.word	0x00000000
.L_5:


//--------------------- .nv.compat                --------------------------
	.section	.nv.compat,"",@"SHT_CUDA_COMPAT_INFO"
	.align	4
        /*0000*/ 	.byte	0x02, 0x09, 0x00, 0x00, 0x02, 0x02, 0x01, 0x00, 0x02, 0x05, 0x05, 0x00, 0x03, 0x07, 0x01, 0x01
        /*0010*/ 	.byte	0x02, 0x03, 0x00, 0x00, 0x02, 0x06, 0x01, 0x00, 0x04, 0x0b, 0x08, 0x00, 0x09, 0x00, 0x00, 0x00
        /*0020*/ 	.byte	0x00, 0x00, 0x00, 0x00


//--------------------- .nv.info._Z12file1_kerneliPi --------------------------
	.section	.nv.info._Z12file1_kerneliPi,"",@"SHT_CUDA_INFO"
	.sectionflags	@""
	.align	4


	//----- nvinfo : EIATTR_CUDA_API_VERSION
	.align		4
        /*0000*/ 	.byte	0x04, 0x37
        /*0002*/ 	.short	(.L_7 - .L_6)
.L_6:
        /*0004*/ 	.word	0x00000082


	//----- nvinfo : EIATTR_KPARAM_INFO
	.align		4
.L_7:
        /*0008*/ 	.byte	0x04, 0x17
        /*000a*/ 	.short	(.L_9 - .L_8)
.L_8:
        /*000c*/ 	.word	0x00000000
        /*0010*/ 	.short	0x0001
        /*0012*/ 	.short	0x0008
        /*0014*/ 	.byte	0x00, 0xf5, 0x21, 0x00


	//----- nvinfo : EIATTR_KPARAM_INFO
	.align		4
.L_9:
        /*0018*/ 	.byte	0x04, 0x17
        /*001a*/ 	.short	(.L_11 - .L_10)
.L_10:
        /*001c*/ 	.word	0x00000000
        /*0020*/ 	.short	0x0000
        /*0022*/ 	.short	0x0000
        /*0024*/ 	.byte	0x00, 0xf0, 0x11, 0x00


	//----- nvinfo : EIATTR_SPARSE_MMA_MASK
	.align		4
.L_11:
        /*0028*/ 	.byte	0x03, 0x50
        /*002a*/ 	.short	0x0000


	//----- nvinfo : EIATTR_MAXREG_COUNT
	.align		4
        /*002c*/ 	.byte	0x03, 0x1b
        /*002e*/ 	.short	0x00ff


	//----- nvinfo : EIATTR_MERCURY_ISA_VERSION
	.align		4
        /*0030*/ 	.byte	0x03, 0x5f
        /*0032*/ 	.short	0x0101


	//----- nvinfo : EIATTR_VRC_CTA_INIT_COUNT
	.align		4
        /*0034*/ 	.byte	0x02, 0x4a
	.zero		1
	.zero		1


	//----- nvinfo : EIATTR_EXIT_INSTR_OFFSETS
	.align		4
        /*0038*/ 	.byte	0x04, 0x1c
        /*003a*/ 	.short	(.L_13 - .L_12)


	//   ....[0]....
.L_12:
        /*003c*/ 	.word	0x00000060


	//----- nvinfo : EIATTR_CBANK_PARAM_SIZE
	.align		4
.L_13:
        /*0040*/ 	.byte	0x03, 0x19
        /*0042*/ 	.short	0x0010


	//----- nvinfo : EIATTR_PARAM_CBANK
	.align		4
        /*0044*/ 	.byte	0x04, 0x0a
        /*0046*/ 	.short	(.L_15 - .L_14)
	.align		4
.L_14:
        /*0048*/ 	.word	index@(.nv.constant0._Z12file1_kerneliPi)
        /*004c*/ 	.short	0x0380
        /*004e*/ 	.short	0x0010


	//----- nvinfo : EIATTR_SW_WAR
	.align		4
.L_15:
        /*0050*/ 	.byte	0x04, 0x36
        /*0052*/ 	.short	(.L_17 - .L_16)
.L_16:
        /*0054*/ 	.word	0x00000008
.L_17:


//--------------------- .nv.callgraph             --------------------------
	.section	.nv.callgraph,"",@"SHT_CUDA_CALLGRAPH"
	.align	4
	.sectionentsize	8
	.align		4
        /*0000*/ 	.word	0x00000000
	.align		4
        /*0004*/ 	.word	0xffffffff
	.align		4
        /*0008*/ 	.word	0x00000000
	.align		4
        /*000c*/ 	.word	0xfffffffe
	.align		4
        /*0010*/ 	.word	0x00000000
	.align		4
        /*0014*/ 	.word	0xfffffffd
	.align		4
        /*0018*/ 	.word	0x00000000
	.align		4
        /*001c*/ 	.word	0xfffffffc


//--------------------- .text._Z12file1_kerneliPi --------------------------
	.section	.text._Z12file1_kerneliPi,"ax",@progbits
	.align	128
        .global         _Z12file1_kerneliPi
        .type           _Z12file1_kerneliPi,@function
        .size           _Z12file1_kerneliPi,(.L_x_1 - _Z12file1_kerneliPi)
        .other          _Z12file1_kerneliPi,@"STO_CUDA_ENTRY STV_DEFAULT"
_Z12file1_kerneliPi:
.text._Z12file1_kerneliPi:
[----:B------:R-:W-:Y:S08]  /*0000*/  LDC R1, c[0x0][0x37c] ;  /* 0x0000df00ff017b82 */ /* 0x000ff00000000800 */
[----:B------:R-:W0:Y:S01]  /*0010*/  LDC.64 R2, c[0x0][0x388] ;  /* 0x0000e200ff027b82 */ /* 0x000e220000000a00 */
[----:B------:R-:W1:Y:S01]  /*0020*/  LDCU UR6, c[0x0][0x380] ;  /* 0x00007000ff0677ac */ /* 0x000e620008000800 */
[----:B------:R-:W0:Y:S01]  /*0030*/  LDCU.64 UR4, c[0x0][0x358] ;  /* 0x00006b00ff0477ac */ /* 0x000e220008000a00 */
[----:B-1----:R-:W-:-:S05]  /*0040*/  IADD3 R5, PT, PT, RZ, -UR6, RZ ;  /* 0x80000006ff057c10 */ /* 0x002fca000fffe0ff */
[----:B0-----:R-:W-:Y:S01]  /*0050*/  STG.E desc[UR4][R2.64], R5 ;  /* 0x0000000502007986 */ /* 0x001fe2000c101904 */
[----:B------:R-:W-:Y:S05]  /*0060*/  EXIT ;  /* 0x000000000000794d */ /* 0x000fea0003800000 */
.L_x_0:
[----:B------:R-:W-:-:S00]  /*0070*/  BRA `(.L_x_0) ;  /* 0xfffffffc00fc7947 */ /* 0x000fc0000383ffff */
[----:B------:R-:W-:-:S00]  /*0080*/  NOP ;  /* 0x0000000000007918 */ /* 0x000fc00000000000 */
[----:B------:R-:W-:-:S00]  /*0090*/  NOP ;  /* 0x0000000000007918 */ /* 0x000fc00000000000 */
[----:B------:R-:W-:-:S00]  /*00a0*/  NOP ;  /* 0x0000000000007918 */ /* 0x000fc00000000000 */
[----:B------:R-:W-:-:S00]  /*00b0*/  NOP ;  /* 0x0000000000007918 */ /* 0x000fc00000000000 */
[----:B------:R-:W-:-:S00]  /*00c0*/  NOP ;  /* 0x0000000000007918 */ /* 0x000fc00000000000 */
[----:B------:R-:W-:-:S00]  /*00d0*/  NOP ;  /* 0x0000000000007918 */ /* 0x000fc00000000000 */
[----:B------:R-:W-:-:S00]  /*00e0*/  NOP ;  /* 0x0000000000007918 */ /* 0x000fc00000000000 */
[----:B------:R-:W-:-:S00]  /*00f0*/  NOP ;  /* 0x0000000000007918 */ /* 0x000fc00000000000 */
.L_x_1:


//--------------------- .nv.shared.reserved.0     --------------------------
	.section	.nv.shared.reserved.0,"aw",@nobits
	.weak		__nv_reservedSMEM_offset_0_alias
	.size		__nv_reservedSMEM_offset_0_alias, 0, 64
	.other		__nv_reservedSMEM_offset_0_alias,@"STO_CUDA_RESERVED_SHARED STV_DEFAULT"
__nv_reservedSMEM_offset_0_alias:
	.zero		0
	.zero		64


//--------------------- .nv.constant0._Z12file1_kerneliPi --------------------------
	.section	.nv.constant0._Z12file1_kerneliPi,"a",@progbits
	.sectionflags	@""
	.align	4
.nv.constant0._Z12file1_kerneliPi:
	.zero		912


//--------------------- SYMBOLS --------------------------

	.type		.nv.reservedSmem.offset0,@object
	.size		.nv.reservedSmem.offset0,0x4
